//
// Generated by NVIDIA NVVM Compiler
//
// Compiler Build ID: CL-36424714
// Cuda compilation tools, release 13.0, V13.0.88
// Based on NVVM 20.0.0
//

.version 9.0
.target sm_100
.address_size 64

	// .globl	_Z4vsumPfS_S_

.visible .entry _Z4vsumPfS_S_(
	.param .u64 .ptr .align 1 _Z4vsumPfS_S__param_0,
	.param .u64 .ptr .align 1 _Z4vsumPfS_S__param_1,
	.param .u64 .ptr .align 1 _Z4vsumPfS_S__param_2
)
{
	.reg .pred 	%p<2>;
	.reg .b32 	%r<5>;
	.reg .b32 	%f<4>;
	.reg .b64 	%rd<11>;

	ld.param.u64 	%rd1, [_Z4vsumPfS_S__param_0];
	ld.param.u64 	%rd2, [_Z4vsumPfS_S__param_1];
	ld.param.u64 	%rd3, [_Z4vsumPfS_S__param_2];
	mov.u32 	%r2, %ctaid.x;
	shl.b32 	%r3, %r2, 8;
	mov.u32 	%r4, %tid.x;
	add.s32 	%r1, %r3, %r4;
	setp.gt.s32 	%p1, %r1, 511;
	@%p1 bra 	$L__BB0_2;
	cvta.to.global.u64 	%rd4, %rd1;
	cvta.to.global.u64 	%rd5, %rd2;
	cvta.to.global.u64 	%rd6, %rd3;
	mul.wide.s32 	%rd7, %r1, 4;
	add.s64 	%rd8, %rd4, %rd7;
	ld.global.f32 	%f1, [%rd8];
	add.s64 	%rd9, %rd5, %rd7;
	ld.global.f32 	%f2, [%rd9];
	add.f32 	%f3, %f1, %f2;
	add.s64 	%rd10, %rd6, %rd7;
	st.global.f32 	[%rd10], %f3;
$L__BB0_2:
	ret;

}


// ===== COMPILED SASS (sm_100) =====

	.target	sm_100

	.elftype	@"ET_EXEC"


//--------------------- .note.nv.tkinfo           --------------------------
	.section	.note.nv.tkinfo,"",@"SHT_NOTE"
	.sectionflags	@"SHF_NOTE_NV_TKINFO"
	.tkinfo
        /*0018*/ 	.word	0x00000002
        /*0030*/ 	.string	""
        /*0030*/ 	.string	"ptxas"
        /*0030*/ 	.string	"Cuda compilation tools, release 13.0, V13.0.88"
        /*0030*/ 	.string	"Build cuda_13.0.r13.0/compiler.36424714_0"
        /*0030*/ 	.string	"-arch sm_100 -m 64 "



//--------------------- .note.nv.cuinfo           --------------------------
	.section	.note.nv.cuinfo,"",@"SHT_NOTE"
	.sectionflags	@"SHF_NOTE_NV_CUINFO"
        /*0018*/ 	.short	0x0002
        /*001a*/ 	.short	0x0064
        /*001c*/ 	.short	0x0082
	.zero		2


//--------------------- .nv.info                  --------------------------
	.section	.nv.info,"",@"SHT_CUDA_INFO"
	.align	4


	//----- nvinfo : EIATTR_REGCOUNT
	.align		4
        /*0000*/ 	.byte	0x04, 0x2f
        /*0002*/ 	.short	(.L_1 - .L_0)
	.align		4
.L_0:
        /*0004*/ 	.word	index@(_Z4vsumPfS_S_)
        /*0008*/ 	.word	0x0000000c


	//----- nvinfo : EIATTR_FRAME_SIZE
	.align		4
.L_1:
        /*000c*/ 	.byte	0x04, 0x11
        /*000e*/ 	.short	(.L_3 - .L_2)
	.align		4
.L_2:
        /*0010*/ 	.word	index@(_Z4vsumPfS_S_)
        /*0014*/ 	.word	0x00000000


	//----- nvinfo : EIATTR_MIN_STACK_SIZE
	.align		4
.L_3:
        /*0018*/ 	.byte	0x04, 0x12
        /*001a*/ 	.short	(.L_5 - .L_4)
	.align		4
.L_4:
        /*001c*/ 	.word	index@(_Z4vsumPfS_S_)
        /*0020*/ 	.word	0x00000000
.L_5:


//--------------------- .nv.compat                --------------------------
	.section	.nv.compat,"",@"SHT_CUDA_COMPAT_INFO"
	.align	4
        /*0000*/ 	.byte	0x02, 0x09, 0x00, 0x00, 0x02, 0x02, 0x01, 0x00, 0x02, 0x05, 0x05, 0x00, 0x03, 0x07, 0x01, 0x01
        /*0010*/ 	.byte	0x02, 0x03, 0x00, 0x00, 0x02, 0x06, 0x01, 0x00, 0x04, 0x0b, 0x08, 0x00, 0x09, 0x00, 0x00, 0x00
        /*0020*/ 	.byte	0x00, 0x00, 0x00, 0x00


//--------------------- .nv.info._Z4vsumPfS_S_    --------------------------
	.section	.nv.info._Z4vsumPfS_S_,"",@"SHT_CUDA_INFO"
	.sectionflags	@""
	.align	4


	//----- nvinfo : EIATTR_CUDA_API_VERSION
	.align		4
        /*0000*/ 	.byte	0x04, 0x37
        /*0002*/ 	.short	(.L_7 - .L_6)
.L_6:
        /*0004*/ 	.word	0x00000082


	//----- nvinfo : EIATTR_KPARAM_INFO
	.align		4
.L_7:
        /*0008*/ 	.byte	0x04, 0x17
        /*000a*/ 	.short	(.L_9 - .L_8)
.L_8:
        /*000c*/ 	.word	0x00000000
        /*0010*/ 	.short	0x0002
        /*0012*/ 	.short	0x0010
        /*0014*/ 	.byte	0x00, 0xf5, 0x21, 0x00


	//----- nvinfo : EIATTR_KPARAM_INFO
	.align		4
.L_9:
        /*0018*/ 	.byte	0x04, 0x17
        /*001a*/ 	.short	(.L_11 - .L_10)
.L_10:
        /*001c*/ 	.word	0x00000000
        /*0020*/ 	.short	0x0001
        /*0022*/ 	.short	0x0008
        /*0024*/ 	.byte	0x00, 0xf5, 0x21, 0x00


	//----- nvinfo : EIATTR_KPARAM_INFO
	.align		4
.L_11:
        /*0028*/ 	.byte	0x04, 0x17
        /*002a*/ 	.short	(.L_13 - .L_12)
.L_12:
        /*002c*/ 	.word	0x00000000
        /*0030*/ 	.short	0x0000
        /*0032*/ 	.short	0x0000
        /*0034*/ 	.byte	0x00, 0xf5, 0x21, 0x00


	//----- nvinfo : EIATTR_SPARSE_MMA_MASK
	.align		4
.L_13:
        /*0038*/ 	.byte	0x03, 0x50
        /*003a*/ 	.short	0x0000


	//----- nvinfo : EIATTR_MAXREG_COUNT
	.align		4
        /*003c*/ 	.byte	0x03, 0x1b
        /*003e*/ 	.short	0x00ff


	//----- nvinfo : EIATTR_MERCURY_ISA_VERSION
	.align		4
        /*0040*/ 	.byte	0x03, 0x5f
        /*0042*/ 	.short	0x0101


	//----- nvinfo : EIATTR_VRC_CTA_INIT_COUNT
	.align		4
        /*0044*/ 	.byte	0x02, 0x4a
	.zero		1
	.zero		1


	//----- nvinfo : EIATTR_EXIT_INSTR_OFFSETS
	.align		4
        /*0048*/ 	.byte	0x04, 0x1c
        /*004a*/ 	.short	(.L_15 - .L_14)


	//   ....[0]....
.L_14:
        /*004c*/ 	.word	0x00000050


	//   ....[1]....
        /*0050*/ 	.word	0x00000110


	//----- nvinfo : EIATTR_CBANK_PARAM_SIZE
	.align		4
.L_15:
        /*0054*/ 	.byte	0x03, 0x19
        /*0056*/ 	.short	0x0018


	//----- nvinfo : EIATTR_PARAM_CBANK
	.align		4
        /*0058*/ 	.byte	0x04, 0x0a
        /*005a*/ 	.short	(.L_17 - .L_16)
	.align		4
.L_16:
        /*005c*/ 	.word	index@(.nv.constant0._Z4vsumPfS_S_)
        /*0060*/ 	.short	0x0380
        /*0062*/ 	.short	0x0018


	//----- nvinfo : EIATTR_SW_WAR
	.align		4
.L_17:
        /*0064*/ 	.byte	0x04, 0x36
        /*0066*/ 	.short	(.L_19 - .L_18)
.L_18:
        /*0068*/ 	.word	0x00000008
.L_19:


//--------------------- .nv.callgraph             --------------------------
	.section	.nv.callgraph,"",@"SHT_CUDA_CALLGRAPH"
	.align	4
	.sectionentsize	8
	.align		4
        /*0000*/ 	.word	0x00000000
	.align		4
        /*0004*/ 	.word	0xffffffff
	.align		4
        /*0008*/ 	.word	0x00000000
	.align		4
        /*000c*/ 	.word	0xfffffffe
	.align		4
        /*0010*/ 	.word	0x00000000
	.align		4
        /*0014*/ 	.word	0xfffffffd
	.align		4
        /*0018*/ 	.word	0x00000000
	.align		4
        /*001c*/ 	.word	0xfffffffc


//--------------------- .text._Z4vsumPfS_S_       --------------------------
	.section	.text._Z4vsumPfS_S_,"ax",@progbits
	.align	128
        .global         _Z4vsumPfS_S_
        .type           _Z4vsumPfS_S_,@function
        .size           _Z4vsumPfS_S_,(.L_x_1 - _Z4vsumPfS_S_)
        .other          _Z4vsumPfS_S_,@"STO_CUDA_ENTRY STV_DEFAULT"
_Z4vsumPfS_S_:
.text._Z4vsumPfS_S_:
[----:B------:R-:W-:Y:S01]  /*0000*/  LDC R1, c[0x0][0x37c] ;  /* 0x0000df00ff017b82 */ /* 0x000fe20000000800 */
[----:B------:R-:W0:Y:S01]  /*0010*/  S2R R9, SR_CTAID.X ;  /* 0x0000000000097919 */ /* 0x000e220000002500 */
[----:B------:R-:W0:Y:S02]  /*0020*/  S2R R0, SR_TID.X ;  /* 0x0000000000007919 */ /* 0x000e240000002100 */
[----:B0-----:R-:W-:-:S04]  /*0030*/  LEA R9, R9, R0, 0x8 ;  /* 0x0000000009097211 */ /* 0x001fc800078e40ff */
[----:B------:R-:W-:-:S13]  /*0040*/  ISETP.GT.AND P0, PT, R9, 0x1ff, PT ;  /* 0x000001ff0900780c */ /* 0x000fda0003f04270 */
[----:B------:R-:W-:Y:S05]  /*0050*/  @P0 EXIT ;  /* 0x000000000000094d */ /* 0x000fea0003800000 */
[----:B------:R-:W0:Y:S01]  /*0060*/  LDC.64 R2, c[0x0][0x380] ;  /* 0x0000e000ff027b82 */ /* 0x000e220000000a00 */
[----:B------:R-:W1:Y:S07]  /*0070*/  LDCU.64 UR4, c[0x0][0x358] ;  /* 0x00006b00ff0477ac */ /* 0x000e6e0008000a00 */
[----:B------:R-:W2:Y:S08]  /*0080*/  LDC.64 R4, c[0x0][0x388] ;  /* 0x0000e200ff047b82 */ /* 0x000eb00000000a00 */
[----:B------:R-:W3:Y:S01]  /*0090*/  LDC.64 R6, c[0x0][0x390] ;  /* 0x0000e400ff067b82 */ /* 0x000ee20000000a00 */
[----:B0-----:R-:W-:-:S06]  /*00a0*/  IMAD.WIDE R2, R9, 0x4, R2 ;  /* 0x0000000409027825 */ /* 0x001fcc00078e0202 */
[----:B-1----:R-:W4:Y:S01]  /*00b0*/  LDG.E R2, desc[UR4][R2.64] ;  /* 0x0000000402027981 */ /* 0x002f22000c1e1900 */
[----:B--2---:R-:W-:-:S06]  /*00c0*/  IMAD.WIDE R4, R9, 0x4, R4 ;  /* 0x0000000409047825 */ /* 0x004fcc00078e0204 */
[----:B------:R-:W4:Y:S01]  /*00d0*/  LDG.E R5, desc[UR4][R4.64] ;  /* 0x0000000404057981 */ /* 0x000f22000c1e1900 */
[----:B---3--:R-:W-:-:S04]  /*00e0*/  IMAD.WIDE R6, R9, 0x4, R6 ;  /* 0x0000000409067825 */ /* 0x008fc800078e0206 */
[----:B----4-:R-:W-:-:S05]  /*00f0*/  FADD R9, R2, R5 ;  /* 0x0000000502097221 */ /* 0x010fca0000000000 */
[----:B------:R-:W-:Y:S01]  /*0100*/  STG.E desc[UR4][R6.64], R9 ;  /* 0x0000000906007986 */ /* 0x000fe2000c101904 */
[----:B------:R-:W-:Y:S05]  /*0110*/  EXIT ;  /* 0x000000000000794d */ /* 0x000fea0003800000 */
.L_x_0:
[----:B------:R-:W-:-:S00]  /*0120*/  BRA `(.L_x_0) ;  /* 0xfffffffc00fc7947 */ /* 0x000fc0000383ffff */
[----:B------:R-:W-:-:S00]  /*0130*/  NOP ;  /* 0x0000000000007918 */ /* 0x000fc00000000000 */
        /* <DEDUP_REMOVED lines=12> */
.L_x_1:


//--------------------- .nv.shared.reserved.0     --------------------------
	.section	.nv.shared.reserved.0,"aw",@nobits
	.weak		__nv_reservedSMEM_offset_0_alias
	.size		__nv_reservedSMEM_offset_0_alias, 0, 64
	.other		__nv_reservedSMEM_offset_0_alias,@"STO_CUDA_RESERVED_SHARED STV_DEFAULT"
__nv_reservedSMEM_offset_0_alias:
	.zero		0
	.zero		64


//--------------------- .nv.constant0._Z4vsumPfS_S_ --------------------------
	.section	.nv.constant0._Z4vsumPfS_S_,"a",@progbits
	.sectionflags	@""
	.align	4
.nv.constant0._Z4vsumPfS_S_:
	.zero		920


//--------------------- SYMBOLS --------------------------

	.type		.nv.reservedSmem.offset0,@object
	.size		.nv.reservedSmem.offset0,0x4
